	.headerflags	@"EF_CUDA_TEXMODE_UNIFIED EF_CUDA_64BIT_ADDRESS EF_CUDA_ACCELERATORS EF_CUDA_SM90 EF_CUDA_VIRTUAL_SM(EF_CUDA_SM90)"
	.elftype	@"ET_EXEC"


//--------------------- .nv.info                  --------------------------
	.section	.nv.info,"",@"SHT_CUDA_INFO"
	.align	4


	//----- nvinfo : EIATTR_REGCOUNT
	.align		4
        /*0000*/ 	.byte	0x04, 0x2f
        /*0002*/ 	.short	(.L_5 - .L_4)
	.align		4
.L_4:
        /*0004*/ 	.word	index@(triton_poi_fused_add_index_log_mul_neg_pow_rsub_sigmoid_sub_0)
        /*0008*/ 	.word	0x00000018


	//----- nvinfo : EIATTR_MIN_STACK_SIZE
	.align		4
.L_5:
        /*000c*/ 	.byte	0x04, 0x12
        /*000e*/ 	.short	(.L_7 - .L_6)
	.align		4
.L_6:
        /*0010*/ 	.word	index@(triton_poi_fused_add_index_log_mul_neg_pow_rsub_sigmoid_sub_0)
        /*0014*/ 	.word	0x00000000


	//----- nvinfo : EIATTR_FRAME_SIZE
	.align		4
.L_7:
        /*0018*/ 	.byte	0x04, 0x11
        /*001a*/ 	.short	(.L_9 - .L_8)
	.align		4
.L_8:
        /*001c*/ 	.word	index@(triton_poi_fused_add_index_log_mul_neg_pow_rsub_sigmoid_sub_0)
        /*0020*/ 	.word	0x00000000


	//----- nvinfo : EIATTR_MIN_STACK_SIZE
	.align		4
.L_9:
        /*0024*/ 	.byte	0x04, 0x12
        /*0026*/ 	.short	(.L_11 - .L_10)
	.align		4
.L_10:
        /*0028*/ 	.word	index@(triton_poi_fused_add_index_log_mul_neg_pow_rsub_sigmoid_sub_0)
        /*002c*/ 	.word	0x00000000
.L_11:


//--------------------- .nv.info.triton_poi_fused_add_index_log_mul_neg_pow_rsub_sigmoid_sub_0 --------------------------
	.section	.nv.info.triton_poi_fused_add_index_log_mul_neg_pow_rsub_sigmoid_sub_0,"",@"SHT_CUDA_INFO"
	.sectionflags	@""
	.align	4


	//----- nvinfo : EIATTR_CUDA_API_VERSION
	.align		4
        /*0000*/ 	.byte	0x04, 0x37
        /*0002*/ 	.short	(.L_13 - .L_12)
.L_12:
        /*0004*/ 	.word	0x0000007c


	//----- nvinfo : EIATTR_KPARAM_INFO
	.align		4
.L_13:
        /*0008*/ 	.byte	0x04, 0x17
        /*000a*/ 	.short	(.L_15 - .L_14)
.L_14:
        /*000c*/ 	.word	0x00000000
        /*0010*/ 	.short	0x0003
        /*0012*/ 	.short	0x0018
        /*0014*/ 	.byte	0x00, 0xf0, 0x11, 0x00


	//----- nvinfo : EIATTR_KPARAM_INFO
	.align		4
.L_15:
        /*0018*/ 	.byte	0x04, 0x17
        /*001a*/ 	.short	(.L_17 - .L_16)
.L_16:
        /*001c*/ 	.word	0x00000000
        /*0020*/ 	.short	0x0002
        /*0022*/ 	.short	0x0010
        /*0024*/ 	.byte	0x00, 0xf4, 0x21, 0x00


	//----- nvinfo : EIATTR_KPARAM_INFO
	.align		4
.L_17:
        /*0028*/ 	.byte	0x04, 0x17
        /*002a*/ 	.short	(.L_19 - .L_18)
.L_18:
        /*002c*/ 	.word	0x00000000
        /*0030*/ 	.short	0x0001
        /*0032*/ 	.short	0x0008
        /*0034*/ 	.byte	0x00, 0xf4, 0x21, 0x00


	//----- nvinfo : EIATTR_KPARAM_INFO
	.align		4
.L_19:
        /*0038*/ 	.byte	0x04, 0x17
        /*003a*/ 	.short	(.L_21 - .L_20)
.L_20:
        /*003c*/ 	.word	0x00000000
        /*0040*/ 	.short	0x0000
        /*0042*/ 	.short	0x0000
        /*0044*/ 	.byte	0x00, 0xf4, 0x21, 0x00


	//----- nvinfo : EIATTR_SPARSE_MMA_MASK
	.align		4
.L_21:
        /*0048*/ 	.byte	0x03, 0x50
        /*004a*/ 	.short	0x0000


	//----- nvinfo : EIATTR_MAXREG_COUNT
	.align		4
        /*004c*/ 	.byte	0x03, 0x1b
        /*004e*/ 	.short	0x00ff


	//----- nvinfo : EIATTR_EXTERNS
	.align		4
        /*0050*/ 	.byte	0x04, 0x0f
        /*0052*/ 	.short	(.L_23 - .L_22)


	//   ....[0]....
	.align		4
.L_22:
        /*0054*/ 	.word	index@(__assertfail)


	//----- nvinfo : EIATTR_SYSCALL_OFFSETS
	.align		4
.L_23:
        /*0058*/ 	.byte	0x04, 0x46
        /*005a*/ 	.short	(.L_25 - .L_24)


	//   ....[0]....
.L_24:
        /*005c*/ 	.word	0x000002b0


	//----- nvinfo : EIATTR_EXIT_INSTR_OFFSETS
	.align		4
.L_25:
        /*0060*/ 	.byte	0x04, 0x1c
        /*0062*/ 	.short	(.L_27 - .L_26)


	//   ....[0]....
.L_26:
        /*0064*/ 	.word	0x00000870


	//   ....[1]....
        /*0068*/ 	.word	0x00000890


	//----- nvinfo : EIATTR_REQNTID
	.align		4
.L_27:
        /*006c*/ 	.byte	0x04, 0x10
        /*006e*/ 	.short	(.L_29 - .L_28)
.L_28:
        /*0070*/ 	.word	0x00000080
        /*0074*/ 	.word	0x00000001
        /*0078*/ 	.word	0x00000001


	//----- nvinfo : EIATTR_CRS_STACK_SIZE
	.align		4
.L_29:
        /*007c*/ 	.byte	0x04, 0x1e
        /*007e*/ 	.short	(.L_31 - .L_30)
.L_30:
        /*0080*/ 	.word	0x00000000


	//----- nvinfo : EIATTR_CBANK_PARAM_SIZE
	.align		4
.L_31:
        /*0084*/ 	.byte	0x03, 0x19
        /*0086*/ 	.short	0x001c


	//----- nvinfo : EIATTR_PARAM_CBANK
	.align		4
        /*0088*/ 	.byte	0x04, 0x0a
        /*008a*/ 	.short	(.L_33 - .L_32)
	.align		4
.L_32:
        /*008c*/ 	.word	index@(.nv.constant0.triton_poi_fused_add_index_log_mul_neg_pow_rsub_sigmoid_sub_0)
        /*0090*/ 	.short	0x0210
        /*0092*/ 	.short	0x001c


	//----- nvinfo : EIATTR_SW_WAR
	.align		4
.L_33:
        /*0094*/ 	.byte	0x04, 0x36
        /*0096*/ 	.short	(.L_35 - .L_34)
.L_34:
        /*0098*/ 	.word	0x00000008
.L_35:


//--------------------- .nv.callgraph             --------------------------
	.section	.nv.callgraph,"",@"SHT_CUDA_CALLGRAPH"
	.align	4
	.sectionentsize	8
	.align		4
        /*0000*/ 	.word	0x00000000
	.align		4
        /*0004*/ 	.word	0xffffffff
	.align		4
        /*0008*/ 	.word	index@(triton_poi_fused_add_index_log_mul_neg_pow_rsub_sigmoid_sub_0)
	.align		4
        /*000c*/ 	.word	index@(__assertfail)
	.align		4
        /*0010*/ 	.word	0x00000000
	.align		4
        /*0014*/ 	.word	0xfffffffe
	.align		4
        /*0018*/ 	.word	0x00000000
	.align		4
        /*001c*/ 	.word	0xfffffffd
	.align		4
        /*0020*/ 	.word	0x00000000
	.align		4
        /*0024*/ 	.word	0xfffffffc


//--------------------- .nv.constant4             --------------------------
	.section	.nv.constant4,"a",@progbits
	.align	8
	.align		8
.nv.constant4:
        /*0000*/ 	.dword	__assertfail
	.align		8
        /*0008*/ 	.dword	assertFunc_0
	.align		8
        /*0010*/ 	.dword	assertFile_0
	.align		8
        /*0018*/ 	.dword	assertMessage_0
	.align		8
        /*0020*/ 	.dword	_$_str


//--------------------- .text.triton_poi_fused_add_index_log_mul_neg_pow_rsub_sigmoid_sub_0 --------------------------
	.section	.text.triton_poi_fused_add_index_log_mul_neg_pow_rsub_sigmoid_sub_0,"ax",@progbits
	.sectionflags	@"SHF_BARRIERS=1"
	.align	128
        .global         triton_poi_fused_add_index_log_mul_neg_pow_rsub_sigmoid_sub_0
        .type           triton_poi_fused_add_index_log_mul_neg_pow_rsub_sigmoid_sub_0,@function
        .size           triton_poi_fused_add_index_log_mul_neg_pow_rsub_sigmoid_sub_0,(.L_x_6 - triton_poi_fused_add_index_log_mul_neg_pow_rsub_sigmoid_sub_0)
        .other          triton_poi_fused_add_index_log_mul_neg_pow_rsub_sigmoid_sub_0,@"STO_CUDA_ENTRY STV_DEFAULT"
triton_poi_fused_add_index_log_mul_neg_pow_rsub_sigmoid_sub_0:
.text.triton_poi_fused_add_index_log_mul_neg_pow_rsub_sigmoid_sub_0:
[----:B------:R-:W0:Y:S02]  /*0000*/  LDC R1, c[0x0][0x28] ;  /* 0x00000a00ff017b82 */ /* 0x000e240000000800 */
[----:B------:R-:W1:Y:S01]  /*0010*/  S2R R0, SR_TID.X ;  /* 0x0000000000007919 */ /* 0x000e620000002100 */
[----:B------:R-:W-:Y:S01]  /*0020*/  ULDC.64 UR4, c[0x0][0x208] ;  /* 0x0000820000047ab9 */ /* 0x000fe20000000a00 */
[----:B------:R-:W-:Y:S01]  /*0030*/  BSSY B0, `(.L_x_0) ;  /* 0x0000010000007945 */ /* 0x000fe20003800000 */
[----:B------:R-:W2:Y:S01]  /*0040*/  S2R R3, SR_CTAID.X ;  /* 0x0000000000037919 */ /* 0x000ea20000002500 */
[----:B-1----:R-:W-:-:S04]  /*0050*/  LOP3.LUT R0, R0, 0x7f, RZ, 0xc0, !PT ;  /* 0x0000007f00007812 */ /* 0x002fc800078ec0ff */
[----:B--2---:R-:W-:Y:S02]  /*0060*/  LEA R0, R3, R0, 0x7 ;  /* 0x0000000003007211 */ /* 0x004fe400078e38ff */
[----:B------:R-:W1:Y:S02]  /*0070*/  LDC.64 R2, c[0x0][0x210] ;  /* 0x00008400ff027b82 */ /* 0x000e640000000a00 */
[----:B------:R-:W-:Y:S02]  /*0080*/  SHF.R.S32.HI R9, RZ, 0x1f, R0 ;  /* 0x0000001fff097819 */ /* 0x000fe40000011400 */
[----:B------:R-:W-:Y:S02]  /*0090*/  ISETP.GE.AND P1, PT, R0, 0x100, PT ;  /* 0x000001000000780c */ /* 0x000fe40003f26270 */
[----:B------:R-:W-:-:S04]  /*00a0*/  LEA.HI R15, R9, R0, RZ, 0x4 ;  /* 0x00000000090f7211 */ /* 0x000fc800078f20ff */
[----:B------:R-:W-:-:S04]  /*00b0*/  SHF.R.S32.HI R15, RZ, 0x4, R15 ;  /* 0x00000004ff0f7819 */ /* 0x000fc8000001140f */
[----:B------:R-:W-:-:S04]  /*00c0*/  LEA.HI R4, R15, R15, RZ, 0x2 ;  /* 0x0000000f0f047211 */ /* 0x000fc800078f10ff */
[----:B------:R-:W-:-:S04]  /*00d0*/  LOP3.LUT R4, R4, 0xfffffffc, RZ, 0xc0, !PT ;  /* 0xfffffffc04047812 */ /* 0x000fc800078ec0ff */
[----:B------:R-:W-:-:S05]  /*00e0*/  IADD3 R5, R15, -R4, RZ ;  /* 0x800000040f057210 */ /* 0x000fca0007ffe0ff */
[----:B-1----:R-:W-:Y:S01]  /*00f0*/  IMAD.WIDE R2, R5, 0x8, R2 ;  /* 0x0000000805027825 */ /* 0x002fe200078e0202 */
[----:B------:R-:W-:Y:S01]  /*0100*/  CS2R R4, SRZ ;  /* 0x0000000000047805 */ /* 0x000fe2000001ff00 */
[----:B------:R-:W-:Y:S06]  /*0110*/  @P1 BRA `(.L_x_1) ;  /* 0x0000000000041947 */ /* 0x000fec0003800000 */
[----:B------:R1:W5:Y:S02]  /*0120*/  LDG.E.EL.64 R4, desc[UR4][R2.64] ;  /* 0x0000000402047981 */ /* 0x000364000c2e1b00 */
.L_x_1:
[----:B------:R-:W-:Y:S05]  /*0130*/  BSYNC B0 ;  /* 0x0000000000007941 */ /* 0x000fea0003800000 */
.L_x_0:
[----:B-1---5:R-:W-:-:S04]  /*0140*/  SHF.R.U32.HI R3, RZ, 0x1d, R5 ;  /* 0x0000001dff037819 */ /* 0x022fc80000011605 */
[----:B------:R-:W-:-:S04]  /*0150*/  LOP3.LUT R3, R3, 0x4, RZ, 0xc0, !PT ;  /* 0x0000000403037812 */ /* 0x000fc800078ec0ff */
[----:B------:R-:W-:-:S04]  /*0160*/  IADD3 R14, P0, R4, R3, RZ ;  /* 0x00000003040e7210 */ /* 0x000fc80007f1e0ff */
[----:B------:R-:W-:Y:S02]  /*0170*/  IADD3.X R17, RZ, R5, RZ, P0, !PT ;  /* 0x00000005ff117210 */ /* 0x000fe400007fe4ff */
[----:B------:R-:W-:-:S04]  /*0180*/  ISETP.GE.U32.AND P0, PT, R14, 0x4, PT ;  /* 0x000000040e00780c */ /* 0x000fc80003f06070 */
[----:B------:R-:W-:-:S04]  /*0190*/  ISETP.GE.U32.AND.EX P0, PT, R17, RZ, PT, P0 ;  /* 0x000000ff1100720c */ /* 0x000fc80003f06100 */
[----:B------:R-:W-:-:S13]  /*01a0*/  ISETP.GT.OR P0, PT, R0, 0xff, !P0 ;  /* 0x000000ff0000780c */ /* 0x000fda0004704670 */
[----:B------:R-:W-:Y:S05]  /*01b0*/  @P0 BRA `(.L_x_2) ;  /* 0x0000000000400947 */ /* 0x000fea0003800000 */
[----:B------:R-:W-:Y:S01]  /*01c0*/  MOV R2, 0x0 ;  /* 0x0000000000027802 */ /* 0x000fe20000000f00 */
[----:B------:R-:W-:Y:S01]  /*01d0*/  ULDC.64 UR6, c[0x4][0x18] ;  /* 0x0100060000067ab9 */ /* 0x000fe20000000a00 */
[----:B------:R-:W-:Y:S01]  /*01e0*/  ULDC.64 UR8, c[0x4][0x8] ;  /* 0x0100020000087ab9 */ /* 0x000fe20000000a00 */
[----:B------:R-:W-:Y:S01]  /*01f0*/  MOV R4, UR6 ;  /* 0x0000000600047c02 */ /* 0x000fe20008000f00 */
[----:B------:R-:W-:Y:S01]  /*0200*/  HFMA2.MMA R8, -RZ, RZ, 0, 1.966953277587890625e-06 ;  /* 0x00000021ff087435 */ /* 0x000fe200000001ff */
[----:B------:R-:W-:Y:S01]  /*0210*/  MOV R5, UR7 ;  /* 0x0000000700057c02 */ /* 0x000fe20008000f00 */
[----:B------:R-:W1:Y:S01]  /*0220*/  LDC.64 R2, c[0x4][R2] ;  /* 0x0100000002027b82 */ /* 0x000e620000000a00 */
[----:B------:R-:W-:Y:S01]  /*0230*/  ULDC.64 UR6, c[0x4][0x10] ;  /* 0x0100040000067ab9 */ /* 0x000fe20000000a00 */
[----:B------:R-:W-:Y:S01]  /*0240*/  MOV R10, UR8 ;  /* 0x00000008000a7c02 */ /* 0x000fe20008000f00 */
[----:B------:R-:W-:Y:S01]  /*0250*/  IMAD.U32 R7, RZ, RZ, UR7 ;  /* 0x00000007ff077e24 */ /* 0x000fe2000f8e00ff */
[----:B------:R-:W-:Y:S01]  /*0260*/  MOV R6, UR6 ;  /* 0x0000000600067c02 */ /* 0x000fe20008000f00 */
[----:B------:R-:W-:Y:S01]  /*0270*/  IMAD.MOV.U32 R13, RZ, RZ, RZ ;  /* 0x000000ffff0d7224 */ /* 0x000fe200078e00ff */
[----:B------:R-:W-:-:S07]  /*0280*/  MOV R11, UR9 ;  /* 0x00000009000b7c02 */ /* 0x000fce0008000f00 */
[----:B------:R-:W-:Y:S02]  /*0290*/  LEPC R20, `(.L_x_2) ;  /* 0x000000002014794e */ /* 0x000fe40000000000 */
[----:B------:R-:W-:-:S07]  /*02a0*/  MOV R12, 0x1 ;  /* 0x00000001000c7802 */ /* 0x000fce0000000f00 */
[----:B01----:R-:W-:Y:S05]  /*02b0*/  CALL.ABS.NOINC R2 ;  /* 0x0000000002007343 */ /* 0x003fea0003c00000 */
.L_x_2:
[----:B------:R-:W-:Y:S05]  /*02c0*/  WARPSYNC.ALL ;  /* 0x0000000000007948 */ /* 0x000fea0003800000 */
[----:B------:R-:W-:Y:S01]  /*02d0*/  BAR.SYNC.DEFER_BLOCKING 0x0 ;  /* 0x0000000000007b1d */ /* 0x000fe20000010000 */
[----:B------:R-:W-:Y:S01]  /*02e0*/  IMAD R15, R15, -0x10, R0 ;  /* 0xfffffff00f0f7824 */ /* 0x000fe200078e0200 */
[----:B------:R-:W-:Y:S01]  /*02f0*/  LEA.HI R9, R9, R0, RZ, 0x6 ;  /* 0x0000000009097211 */ /* 0x000fe200078f30ff */
[----:B------:R-:W-:-:S03]  /*0300*/  HFMA2.MMA R4, -RZ, RZ, 0, 0 ;  /* 0x00000000ff047435 */ /* 0x000fc600000001ff */
[----:B------:R-:W-:Y:S01]  /*0310*/  ULDC.64 UR6, c[0x0][0x218] ;  /* 0x0000860000067ab9 */ /* 0x000fe20000000a00 */
[----:B------:R-:W-:Y:S01]  /*0320*/  LOP3.LUT R9, R9, 0xffffffc0, RZ, 0xc0, !PT ;  /* 0xffffffc009097812 */ /* 0x000fe200078ec0ff */
[----:B------:R-:W-:Y:S01]  /*0330*/  BSSY B0, `(.L_x_3) ;  /* 0x0000007000007945 */ /* 0x000fe20003800000 */
[----:B------:R-:W-:-:S04]  /*0340*/  LEA R2, P0, R14, UR6, 0x6 ;  /* 0x000000060e027c11 */ /* 0x000fc8000f8030ff */
[----:B------:R-:W-:-:S03]  /*0350*/  LEA.HI.X R3, R14, UR7, R17, 0x6, P0 ;  /* 0x000000070e037c11 */ /* 0x000fc600080f3411 */
[----:B------:R-:W-:-:S04]  /*0360*/  IMAD.WIDE R2, R15, 0x4, R2 ;  /* 0x000000040f027825 */ /* 0x000fc800078e0202 */
[----:B------:R-:W-:Y:S01]  /*0370*/  IMAD.WIDE R2, R9, 0x4, R2 ;  /* 0x0000000409027825 */ /* 0x000fe200078e0202 */
[----:B------:R-:W-:Y:S06]  /*0380*/  @P1 BRA `(.L_x_4) ;  /* 0x0000000000041947 */ /* 0x000fec0003800000 */
[----:B------:R1:W5:Y:S02]  /*0390*/  LDG.E R4, desc[UR4][R2.64] ;  /* 0x0000000402047981 */ /* 0x000364000c1e1900 */
.L_x_4:
[----:B------:R-:W-:Y:S05]  /*03a0*/  BSYNC B0 ;  /* 0x0000000000007941 */ /* 0x000fea0003800000 */
.L_x_3:
[----:B-----5:R-:W-:Y:S01]  /*03b0*/  FADD R4, RZ, -R4 ;  /* 0x80000004ff047221 */ /* 0x020fe20000000000 */
[----:B------:R-:W-:-:S03]  /*03c0*/  HFMA2.MMA R8, -RZ, RZ, 1.5048828125, 33.21875 ;  /* 0x3e055027ff087435 */ /* 0x000fc600000001ff */
[----:B-1----:R-:W-:-:S05]  /*03d0*/  FMUL R3, R4, 1.4426950216293334961 ;  /* 0x3fb8aa3b04037820 */ /* 0x002fca0000400000 */
[----:B------:R-:W-:-:S13]  /*03e0*/  FSETP.GEU.AND P0, PT, R3, -126, PT ;  /* 0xc2fc00000300780b */ /* 0x000fda0003f0e000 */
[----:B------:R-:W-:-:S04]  /*03f0*/  @!P0 FMUL R3, R3, 0.5 ;  /* 0x3f00000003038820 */ /* 0x000fc80000400000 */
[----:B------:R-:W1:Y:S02]  /*0400*/  MUFU.EX2 R2, R3 ;  /* 0x0000000300027308 */ /* 0x000e640000000800 */
[----:B-1----:R-:W-:-:S04]  /*0410*/  @!P0 FMUL R2, R2, R2 ;  /* 0x0000000202028220 */ /* 0x002fc80000400000 */
[----:B------:R-:W-:Y:S01]  /*0420*/  FADD R6, R2, 1 ;  /* 0x3f80000002067421 */ /* 0x000fe20000000000 */
[----:B------:R-:W-:-:S04]  /*0430*/  MOV R2, 0x3f800000 ;  /* 0x3f80000000027802 */ /* 0x000fc80000000f00 */
[----:B------:R-:W-:-:S04]  /*0440*/  FSETP.GT.AND P0, PT, R6, 8.50705917302346158658e+37, PT ;  /* 0x7e8000000600780b */ /* 0x000fc80003f04000 */
[----:B------:R-:W-:-:S09]  /*0450*/  FSEL R2, R2, 0.25, !P0 ;  /* 0x3e80000002027808 */ /* 0x000fd20004000000 */
[----:B------:R-:W-:-:S04]  /*0460*/  @P0 FMUL R6, R6, 0.25 ;  /* 0x3e80000006060820 */ /* 0x000fc80000400000 */
[----:B------:R-:W1:Y:S02]  /*0470*/  MUFU.RCP R5, R6 ;  /* 0x0000000600057308 */ /* 0x000e640000001000 */
[----:B-1----:R-:W-:-:S04]  /*0480*/  FMUL R5, R5, R2 ;  /* 0x0000000205057220 */ /* 0x002fc80000400000 */
[C---:B------:R-:W-:Y:S01]  /*0490*/  FADD R2, -R5.reuse, 1 ;  /* 0x3f80000005027421 */ /* 0x040fe20000000100 */
[C---:B------:R-:W-:Y:S01]  /*04a0*/  FADD R3, R5.reuse, 9.9999999392252902908e-09 ;  /* 0x322bcc7705037421 */ /* 0x040fe20000000000 */
[----:B------:R-:W-:Y:S02]  /*04b0*/  FMUL R5, R5, R5 ;  /* 0x0000000505057220 */ /* 0x000fe40000400000 */
[C---:B------:R-:W-:Y:S01]  /*04c0*/  FADD R4, R2.reuse, 9.9999999392252902908e-09 ;  /* 0x322bcc7702047421 */ /* 0x040fe20000000000 */
[----:B------:R-:W-:Y:S01]  /*04d0*/  FMUL.D4 R2, R2, R2 ;  /* 0x0000000202027220 */ /* 0x000fe20000200000 */
[----:B------:R-:W-:Y:S01]  /*04e0*/  FSETP.GEU.AND P2, PT, R3, 1.175494350822287508e-38, PT ;  /* 0x008000000300780b */ /* 0x000fe20003f4e000 */
[----:B------:R-:W-:Y:S02]  /*04f0*/  FMUL R5, R5, -0.75 ;  /* 0xbf40000005057820 */ /* 0x000fe40000400000 */
[----:B------:R-:W-:-:S04]  /*0500*/  FSETP.GEU.AND P0, PT, R4, 1.175494350822287508e-38, PT ;  /* 0x008000000400780b */ /* 0x000fc80003f0e000 */
[----:B------:R-:W-:-:S06]  /*0510*/  FSEL R13, RZ, -23, P0 ;  /* 0xc1b80000ff0d7808 */ /* 0x000fcc0000000000 */
[----:B------:R-:W-:-:S03]  /*0520*/  @!P2 FMUL R3, R3, 8388608 ;  /* 0x4b0000000303a820 */ /* 0x000fc60000400000 */
[----:B------:R-:W-:Y:S02]  /*0530*/  @!P0 FMUL R4, R4, 8388608 ;  /* 0x4b00000004048820 */ /* 0x000fe40000400000 */
[----:B------:R-:W-:-:S03]  /*0540*/  IADD3 R6, R3, -0x3f2aaaab, RZ ;  /* 0xc0d5555503067810 */ /* 0x000fc60007ffe0ff */
[----:B------:R-:W-:Y:S02]  /*0550*/  IADD3 R9, R4, -0x3f2aaaab, RZ ;  /* 0xc0d5555504097810 */ /* 0x000fe40007ffe0ff */
[----:B------:R-:W-:Y:S02]  /*0560*/  LOP3.LUT R10, R6, 0xff800000, RZ, 0xc0, !PT ;  /* 0xff800000060a7812 */ /* 0x000fe400078ec0ff */
[----:B------:R-:W-:Y:S02]  /*0570*/  LOP3.LUT R9, R9, 0xff800000, RZ, 0xc0, !PT ;  /* 0xff80000009097812 */ /* 0x000fe400078ec0ff */
[----:B------:R-:W-:Y:S02]  /*0580*/  IADD3 R7, R3, -R10, RZ ;  /* 0x8000000a03077210 */ /* 0x000fe40007ffe0ff */
[C---:B------:R-:W-:Y:S01]  /*0590*/  ISETP.GE.U32.AND P0, PT, R4.reuse, 0x7f800000, PT ;  /* 0x7f8000000400780c */ /* 0x040fe20003f06070 */
[----:B------:R-:W-:Y:S02]  /*05a0*/  IMAD.IADD R6, R4, 0x1, -R9 ;  /* 0x0000000104067824 */ /* 0x000fe400078e0a09 */
[----:B------:R-:W-:-:S02]  /*05b0*/  FADD R7, R7, -1 ;  /* 0xbf80000007077421 */ /* 0x000fc40000000000 */
[----:B------:R-:W-:-:S04]  /*05c0*/  FADD R6, R6, -1 ;  /* 0xbf80000006067421 */ /* 0x000fc80000000000 */
[-C--:B------:R-:W-:Y:S01]  /*05d0*/  FFMA.FTZ R11, R6, -R8.reuse, 0.14084610342979431152 ;  /* 0x3e1039f6060b7423 */ /* 0x080fe20000010808 */
[----:B------:R-:W-:-:S03]  /*05e0*/  FFMA.FTZ R8, R7, -R8, 0.14084610342979431152 ;  /* 0x3e1039f607087423 */ /* 0x000fc60000010808 */
[----:B------:R-:W-:Y:S01]  /*05f0*/  FFMA.FTZ R11, R6, R11, -0.12148627638816833496 ;  /* 0xbdf8cdcc060b7423 */ /* 0x000fe2000001000b */
[----:B------:R-:W-:-:S03]  /*0600*/  FFMA.FTZ R8, R7, R8, -0.12148627638816833496 ;  /* 0xbdf8cdcc07087423 */ /* 0x000fc60000010008 */
[----:B------:R-:W-:Y:S01]  /*0610*/  FFMA.FTZ R11, R6, R11, 0.13980610668659210205 ;  /* 0x3e0f2955060b7423 */ /* 0x000fe2000001000b */
[----:B------:R-:W-:-:S03]  /*0620*/  FFMA.FTZ R8, R7, R8, 0.13980610668659210205 ;  /* 0x3e0f295507087423 */ /* 0x000fc60000010008 */
[----:B------:R-:W-:Y:S01]  /*0630*/  FFMA.FTZ R11, R6, R11, -0.16684235632419586182 ;  /* 0xbe2ad8b9060b7423 */ /* 0x000fe2000001000b */
[----:B------:R-:W-:-:S03]  /*0640*/  FFMA.FTZ R8, R7, R8, -0.16684235632419586182 ;  /* 0xbe2ad8b907087423 */ /* 0x000fc60000010008 */
[C---:B------:R-:W-:Y:S01]  /*0650*/  FFMA.FTZ R11, R6.reuse, R11, 0.20012299716472625732 ;  /* 0x3e4ced0b060b7423 */ /* 0x040fe2000001000b */
[C---:B------:R-:W-:Y:S01]  /*0660*/  FFMA.FTZ R12, R7.reuse, R8, 0.20012299716472625732 ;  /* 0x3e4ced0b070c7423 */ /* 0x040fe20000010008 */
[----:B------:R-:W-:Y:S02]  /*0670*/  FSEL R8, RZ, -23, P2 ;  /* 0xc1b80000ff087808 */ /* 0x000fe40001000000 */
[C---:B------:R-:W-:Y:S01]  /*0680*/  FFMA.FTZ R11, R6.reuse, R11, -0.24999669194221496582 ;  /* 0xbe7fff22060b7423 */ /* 0x040fe2000001000b */
[----:B------:R-:W-:Y:S01]  /*0690*/  FFMA.FTZ R12, R7, R12, -0.24999669194221496582 ;  /* 0xbe7fff22070c7423 */ /* 0x000fe2000001000c */
[----:B------:R-:W-:Y:S02]  /*06a0*/  ISETP.GE.U32.AND P2, PT, R3, 0x7f800000, PT ;  /* 0x7f8000000300780c */ /* 0x000fe40003f46070 */
[----:B------:R-:W-:Y:S01]  /*06b0*/  FFMA.FTZ R15, R6, R11, 0.33333182334899902344 ;  /* 0x3eaaaa78060f7423 */ /* 0x000fe2000001000b */
[----:B------:R-:W-:Y:S01]  /*06c0*/  FFMA.FTZ R12, R7, R12, 0.33333182334899902344 ;  /* 0x3eaaaa78070c7423 */ /* 0x000fe2000001000c */
[----:B------:R-:W-:-:S02]  /*06d0*/  I2FP.F32.S32 R11, R10 ;  /* 0x0000000a000b7245 */ /* 0x000fc40000201400 */
[C---:B------:R-:W-:Y:S01]  /*06e0*/  FFMA.FTZ R15, R6.reuse, R15, -0.5 ;  /* 0xbf000000060f7423 */ /* 0x040fe2000001000f */
[----:B------:R-:W-:Y:S01]  /*06f0*/  FFMA.FTZ R12, R7, R12, -0.5 ;  /* 0xbf000000070c7423 */ /* 0x000fe2000001000c */
[----:B------:R-:W-:Y:S01]  /*0700*/  I2FP.F32.S32 R10, R9 ;  /* 0x00000009000a7245 */ /* 0x000fe20000201400 */
[----:B------:R-:W-:Y:S01]  /*0710*/  FFMA.FTZ R8, R11, 1.1920928955078125e-07, R8 ;  /* 0x340000000b087823 */ /* 0x000fe20000010008 */
[----:B------:R-:W-:Y:S01]  /*0720*/  FMUL R15, R6, R15 ;  /* 0x0000000f060f7220 */ /* 0x000fe20000400000 */
[C---:B------:R-:W-:Y:S01]  /*0730*/  FMUL R12, R7.reuse, R12 ;  /* 0x0000000c070c7220 */ /* 0x040fe20000400000 */
[----:B------:R-:W-:Y:S01]  /*0740*/  @P0 MOV R11, 0x7f800000 ;  /* 0x7f800000000b0802 */ /* 0x000fe20000000f00 */
[----:B------:R-:W-:Y:S01]  /*0750*/  FFMA.FTZ R10, R10, 1.1920928955078125e-07, R13 ;  /* 0x340000000a0a7823 */ /* 0x000fe2000001000d */
[----:B------:R-:W-:Y:S01]  /*0760*/  FFMA.FTZ R15, R6, R15, R6 ;  /* 0x0000000f060f7223 */ /* 0x000fe20000010006 */
[----:B------:R-:W-:Y:S01]  /*0770*/  FFMA.FTZ R9, R7, R12, R7 ;  /* 0x0000000c07097223 */ /* 0x000fe20000010007 */
[----:B------:R-:W-:Y:S01]  /*0780*/  @P2 MOV R12, 0x7f800000 ;  /* 0x7f800000000c2802 */ /* 0x000fe20000000f00 */
[----:B------:R-:W1:Y:S01]  /*0790*/  LDC.64 R6, c[0x0][0x220] ;  /* 0x00008800ff067b82 */ /* 0x000e620000000a00 */
[----:B------:R-:W-:Y:S01]  /*07a0*/  FFMA.FTZ R10, R10, 0.69314718246459960938, R15 ;  /* 0x3f3172180a0a7823 */ /* 0x000fe2000001000f */
[----:B------:R-:W-:Y:S01]  /*07b0*/  @P0 FFMA.FTZ R10, R4, R11, +INF ;  /* 0x7f800000040a0423 */ /* 0x000fe2000001000b */
[----:B------:R-:W-:Y:S01]  /*07c0*/  FFMA.FTZ R8, R8, 0.69314718246459960938, R9 ;  /* 0x3f31721808087823 */ /* 0x000fe20000010009 */
[C---:B------:R-:W-:Y:S01]  /*07d0*/  @P2 FFMA.FTZ R8, R3.reuse, R12, +INF ;  /* 0x7f80000003082423 */ /* 0x040fe2000001000c */
[----:B------:R-:W-:Y:S01]  /*07e0*/  FSETP.NEU.AND P0, PT, R4, RZ, PT ;  /* 0x000000ff0400720b */ /* 0x000fe20003f0d000 */
[----:B------:R-:W-:Y:S01]  /*07f0*/  FADD R10, RZ, -R10 ;  /* 0x8000000aff0a7221 */ /* 0x000fe20000000000 */
[----:B------:R-:W-:Y:S01]  /*0800*/  FSETP.NEU.AND P2, PT, R3, RZ, PT ;  /* 0x000000ff0300720b */ /* 0x000fe20003f4d000 */
[----:B------:R-:W-:-:S03]  /*0810*/  FADD R8, RZ, -R8 ;  /* 0x80000008ff087221 */ /* 0x000fc60000000000 */
[----:B------:R-:W-:Y:S02]  /*0820*/  FSEL R10, R10, +INF , P0 ;  /* 0x7f8000000a0a7808 */ /* 0x000fe40000000000 */
[----:B------:R-:W-:-:S03]  /*0830*/  FSEL R3, R8, +INF , P2 ;  /* 0x7f80000008037808 */ /* 0x000fc60001000000 */
[----:B------:R-:W-:-:S04]  /*0840*/  FMUL R5, R5, R10 ;  /* 0x0000000a05057220 */ /* 0x000fc80000400000 */
[----:B------:R-:W-:Y:S01]  /*0850*/  FFMA R3, R2, R3, R5 ;  /* 0x0000000302037223 */ /* 0x000fe20000000005 */
[----:B-1----:R-:W-:Y:S01]  /*0860*/  IMAD.WIDE R6, R0, 0x4, R6 ;  /* 0x0000000400067825 */ /* 0x002fe200078e0206 */
[----:B------:R-:W-:Y:S06]  /*0870*/  @P1 EXIT ;  /* 0x000000000000194d */ /* 0x000fec0003800000 */
[----:B------:R-:W-:Y:S01]  /*0880*/  STG.E desc[UR4][R6.64], R3 ;  /* 0x0000000306007986 */ /* 0x000fe2000c101904 */
[----:B------:R-:W-:Y:S05]  /*0890*/  EXIT ;  /* 0x000000000000794d */ /* 0x000fea0003800000 */
.L_x_5:
[----:B------:R-:W-:-:S00]  /*08a0*/  BRA `(.L_x_5) ;  /* 0xfffffffc00fc7947 */ /* 0x000fc0000383ffff */
[----:B------:R-:W-:-:S00]  /*08b0*/  NOP ;  /* 0x0000000000007918 */ /* 0x000fc00000000000 */
        /* <DEDUP_REMOVED lines=12> */
.L_x_6:


//--------------------- .nv.global.init           --------------------------
	.section	.nv.global.init,"aw",@progbits
.nv.global.init:
	.type		assertFunc_0,@object
	.size		assertFunc_0,(_$_str - assertFunc_0)
assertFunc_0:
        /*0000*/ 	.byte	0x75, 0x6e, 0x6b, 0x6e, 0x6f, 0x77, 0x6e, 0x00
	.type		_$_str,@object
	.size		_$_str,(assertMessage_0 - _$_str)
_$_str:
        /*0008*/ 	.byte	0x5f, 0x5f, 0x43, 0x55, 0x44, 0x41, 0x5f, 0x46, 0x54, 0x5a, 0x00
	.type		assertMessage_0,@object
	.size		assertMessage_0,(assertFile_0 - assertMessage_0)
assertMessage_0:
        /*0013*/ 	.byte	0x69, 0x6e, 0x64, 0x65, 0x78, 0x20, 0x6f, 0x75, 0x74, 0x20, 0x6f, 0x66, 0x20, 0x62, 0x6f, 0x75
        /*0023*/ 	.byte	0x6e, 0x64, 0x73, 0x3a, 0x20, 0x30, 0x20, 0x3c, 0x3d, 0x20, 0x74, 0x6d, 0x70, 0x34, 0x20, 0x3c
        /*0033*/ 	.byte	0x20, 0x34, 0x00
	.type		assertFile_0,@object
	.size		assertFile_0,(.L_1 - assertFile_0)
assertFile_0:
        /*0036*/ 	.byte	0x69, 0x6e, 0x64, 0x75, 0x63, 0x74, 0x6f, 0x72, 0x5f, 0x63, 0x61, 0x63, 0x68, 0x65, 0x2f, 0x36
        /*0046*/ 	.byte	0x63, 0x2f, 0x63, 0x36, 0x63, 0x65, 0x36, 0x62, 0x79, 0x77, 0x69, 0x71, 0x35, 0x79, 0x6c, 0x71
        /*0056*/ 	.byte	0x6c, 0x73, 0x74, 0x6c, 0x33, 0x75, 0x68, 0x67, 0x64, 0x68, 0x71, 0x72, 0x36, 0x33, 0x70, 0x34
        /*0066*/ 	.byte	0x32, 0x65, 0x7a, 0x72, 0x34, 0x33, 0x62, 0x6f, 0x6f, 0x74, 0x37, 0x78, 0x64, 0x6b, 0x73, 0x73
        /*0076*/ 	.byte	0x73, 0x67, 0x7a, 0x61, 0x6d, 0x73, 0x2e, 0x70, 0x79, 0x00
.L_1:


//--------------------- .nv.constant0.triton_poi_fused_add_index_log_mul_neg_pow_rsub_sigmoid_sub_0 --------------------------
	.section	.nv.constant0.triton_poi_fused_add_index_log_mul_neg_pow_rsub_sigmoid_sub_0,"a",@progbits
	.sectionflags	@""
	.align	4
.nv.constant0.triton_poi_fused_add_index_log_mul_neg_pow_rsub_sigmoid_sub_0:
	.zero		556


//--------------------- SYMBOLS --------------------------

	.type		__assertfail,@function
